	.headerflags	@"EF_CUDA_TEXMODE_UNIFIED EF_CUDA_64BIT_ADDRESS EF_CUDA_ACCELERATORS EF_CUDA_SM90 EF_CUDA_VIRTUAL_SM(EF_CUDA_SM90)"
	.elftype	@"ET_EXEC"


//--------------------- .nv.info                  --------------------------
	.section	.nv.info,"",@"SHT_CUDA_INFO"
	.align	4


	//----- nvinfo : EIATTR_REGCOUNT
	.align		4
        /*0000*/ 	.byte	0x04, 0x2f
        /*0002*/ 	.short	(.L_1 - .L_0)
	.align		4
.L_0:
        /*0004*/ 	.word	index@(triton_poi_fused__prelu_kernel_add_clone_17)
        /*0008*/ 	.word	0x00000015


	//----- nvinfo : EIATTR_MIN_STACK_SIZE
	.align		4
.L_1:
        /*000c*/ 	.byte	0x04, 0x12
        /*000e*/ 	.short	(.L_3 - .L_2)
	.align		4
.L_2:
        /*0010*/ 	.word	index@(triton_poi_fused__prelu_kernel_add_clone_17)
        /*0014*/ 	.word	0x00000000


	//----- nvinfo : EIATTR_FRAME_SIZE
	.align		4
.L_3:
        /*0018*/ 	.byte	0x04, 0x11
        /*001a*/ 	.short	(.L_5 - .L_4)
	.align		4
.L_4:
        /*001c*/ 	.word	index@(triton_poi_fused__prelu_kernel_add_clone_17)
        /*0020*/ 	.word	0x00000000


	//----- nvinfo : EIATTR_MIN_STACK_SIZE
	.align		4
.L_5:
        /*0024*/ 	.byte	0x04, 0x12
        /*0026*/ 	.short	(.L_7 - .L_6)
	.align		4
.L_6:
        /*0028*/ 	.word	index@(triton_poi_fused__prelu_kernel_add_clone_17)
        /*002c*/ 	.word	0x00000000
.L_7:


//--------------------- .nv.info.triton_poi_fused__prelu_kernel_add_clone_17 --------------------------
	.section	.nv.info.triton_poi_fused__prelu_kernel_add_clone_17,"",@"SHT_CUDA_INFO"
	.sectionflags	@""
	.align	4


	//----- nvinfo : EIATTR_CUDA_API_VERSION
	.align		4
        /*0000*/ 	.byte	0x04, 0x37
        /*0002*/ 	.short	(.L_9 - .L_8)
.L_8:
        /*0004*/ 	.word	0x0000007c


	//----- nvinfo : EIATTR_KPARAM_INFO
	.align		4
.L_9:
        /*0008*/ 	.byte	0x04, 0x17
        /*000a*/ 	.short	(.L_11 - .L_10)
.L_10:
        /*000c*/ 	.word	0x00000000
        /*0010*/ 	.short	0x0005
        /*0012*/ 	.short	0x0028
        /*0014*/ 	.byte	0x00, 0xf0, 0x11, 0x00


	//----- nvinfo : EIATTR_KPARAM_INFO
	.align		4
.L_11:
        /*0018*/ 	.byte	0x04, 0x17
        /*001a*/ 	.short	(.L_13 - .L_12)
.L_12:
        /*001c*/ 	.word	0x00000000
        /*0020*/ 	.short	0x0004
        /*0022*/ 	.short	0x0020
        /*0024*/ 	.byte	0x00, 0xf4, 0x21, 0x00


	//----- nvinfo : EIATTR_KPARAM_INFO
	.align		4
.L_13:
        /*0028*/ 	.byte	0x04, 0x17
        /*002a*/ 	.short	(.L_15 - .L_14)
.L_14:
        /*002c*/ 	.word	0x00000000
        /*0030*/ 	.short	0x0003
        /*0032*/ 	.short	0x0018
        /*0034*/ 	.byte	0x00, 0xf4, 0x21, 0x00


	//----- nvinfo : EIATTR_KPARAM_INFO
	.align		4
.L_15:
        /*0038*/ 	.byte	0x04, 0x17
        /*003a*/ 	.short	(.L_17 - .L_16)
.L_16:
        /*003c*/ 	.word	0x00000000
        /*0040*/ 	.short	0x0002
        /*0042*/ 	.short	0x0010
        /*0044*/ 	.byte	0x00, 0xf4, 0x21, 0x00


	//----- nvinfo : EIATTR_KPARAM_INFO
	.align		4
.L_17:
        /*0048*/ 	.byte	0x04, 0x17
        /*004a*/ 	.short	(.L_19 - .L_18)
.L_18:
        /*004c*/ 	.word	0x00000000
        /*0050*/ 	.short	0x0001
        /*0052*/ 	.short	0x0008
        /*0054*/ 	.byte	0x00, 0xf4, 0x21, 0x00


	//----- nvinfo : EIATTR_KPARAM_INFO
	.align		4
.L_19:
        /*0058*/ 	.byte	0x04, 0x17
        /*005a*/ 	.short	(.L_21 - .L_20)
.L_20:
        /*005c*/ 	.word	0x00000000
        /*0060*/ 	.short	0x0000
        /*0062*/ 	.short	0x0000
        /*0064*/ 	.byte	0x00, 0xf4, 0x21, 0x00


	//----- nvinfo : EIATTR_SPARSE_MMA_MASK
	.align		4
.L_21:
        /*0068*/ 	.byte	0x03, 0x50
        /*006a*/ 	.short	0x0000


	//----- nvinfo : EIATTR_MAXREG_COUNT
	.align		4
        /*006c*/ 	.byte	0x03, 0x1b
        /*006e*/ 	.short	0x00ff


	//----- nvinfo : EIATTR_EXIT_INSTR_OFFSETS
	.align		4
        /*0070*/ 	.byte	0x04, 0x1c
        /*0072*/ 	.short	(.L_23 - .L_22)


	//   ....[0]....
.L_22:
        /*0074*/ 	.word	0x00000300


	//----- nvinfo : EIATTR_REQNTID
	.align		4
.L_23:
        /*0078*/ 	.byte	0x04, 0x10
        /*007a*/ 	.short	(.L_25 - .L_24)
.L_24:
        /*007c*/ 	.word	0x00000080
        /*0080*/ 	.word	0x00000001
        /*0084*/ 	.word	0x00000001


	//----- nvinfo : EIATTR_CBANK_PARAM_SIZE
	.align		4
.L_25:
        /*0088*/ 	.byte	0x03, 0x19
        /*008a*/ 	.short	0x002c


	//----- nvinfo : EIATTR_PARAM_CBANK
	.align		4
        /*008c*/ 	.byte	0x04, 0x0a
        /*008e*/ 	.short	(.L_27 - .L_26)
	.align		4
.L_26:
        /*0090*/ 	.word	index@(.nv.constant0.triton_poi_fused__prelu_kernel_add_clone_17)
        /*0094*/ 	.short	0x0210
        /*0096*/ 	.short	0x002c


	//----- nvinfo : EIATTR_SW_WAR
	.align		4
.L_27:
        /*0098*/ 	.byte	0x04, 0x36
        /*009a*/ 	.short	(.L_29 - .L_28)
.L_28:
        /*009c*/ 	.word	0x00000008
.L_29:


//--------------------- .nv.callgraph             --------------------------
	.section	.nv.callgraph,"",@"SHT_CUDA_CALLGRAPH"
	.align	4
	.sectionentsize	8
	.align		4
        /*0000*/ 	.word	0x00000000
	.align		4
        /*0004*/ 	.word	0xffffffff
	.align		4
        /*0008*/ 	.word	0x00000000
	.align		4
        /*000c*/ 	.word	0xfffffffe
	.align		4
        /*0010*/ 	.word	0x00000000
	.align		4
        /*0014*/ 	.word	0xfffffffd
	.align		4
        /*0018*/ 	.word	0x00000000
	.align		4
        /*001c*/ 	.word	0xfffffffc


//--------------------- .text.triton_poi_fused__prelu_kernel_add_clone_17 --------------------------
	.section	.text.triton_poi_fused__prelu_kernel_add_clone_17,"ax",@progbits
	.align	128
        .global         triton_poi_fused__prelu_kernel_add_clone_17
        .type           triton_poi_fused__prelu_kernel_add_clone_17,@function
        .size           triton_poi_fused__prelu_kernel_add_clone_17,(.L_x_1 - triton_poi_fused__prelu_kernel_add_clone_17)
        .other          triton_poi_fused__prelu_kernel_add_clone_17,@"STO_CUDA_ENTRY STV_DEFAULT"
triton_poi_fused__prelu_kernel_add_clone_17:
.text.triton_poi_fused__prelu_kernel_add_clone_17:
[----:B------:R-:W-:Y:S01]  /*0000*/  LDC R1, c[0x0][0x28] ;  /* 0x00000a00ff017b82 */ /* 0x000fe20000000800 */
[----:B------:R-:W1:Y:S07]  /*0010*/  S2R R0, SR_TID.X ;  /* 0x0000000000007919 */ /* 0x000e6e0000002100 */
[----:B------:R-:W2:Y:S01]  /*0020*/  LDC.64 R6, c[0x0][0x228] ;  /* 0x00008a00ff067b82 */ /* 0x000ea20000000a00 */
[----:B------:R-:W-:Y:S01]  /*0030*/  ULDC.64 UR4, c[0x0][0x208] ;  /* 0x0000820000047ab9 */ /* 0x000fe20000000a00 */
[----:B------:R-:W3:Y:S06]  /*0040*/  S2R R5, SR_CTAID.X ;  /* 0x0000000000057919 */ /* 0x000eec0000002500 */
[----:B------:R-:W4:Y:S08]  /*0050*/  LDC.64 R2, c[0x0][0x210] ;  /* 0x00008400ff027b82 */ /* 0x000f300000000a00 */
[----:B------:R-:W5:Y:S08]  /*0060*/  LDC.64 R10, c[0x0][0x220] ;  /* 0x00008800ff0a7b82 */ /* 0x000f700000000a00 */
[----:B------:R-:W5:Y:S01]  /*0070*/  LDC.64 R8, c[0x0][0x230] ;  /* 0x00008c00ff087b82 */ /* 0x000f620000000a00 */
[----:B-1----:R-:W-:-:S04]  /*0080*/  SHF.L.U32 R0, R0, 0x1, RZ ;  /* 0x0000000100007819 */ /* 0x002fc800000006ff */
[----:B------:R-:W-:Y:S02]  /*0090*/  LOP3.LUT R0, R0, 0xfe, RZ, 0xc0, !PT ;  /* 0x000000fe00007812 */ /* 0x000fe400078ec0ff */
[----:B---3--:R-:W-:Y:S02]  /*00a0*/  SHF.R.S32.HI R4, RZ, 0x17, R5 ;  /* 0x00000017ff047819 */ /* 0x008fe40000011405 */
[----:B------:R-:W-:Y:S02]  /*00b0*/  LEA R0, R5, R0, 0x8 ;  /* 0x0000000005007211 */ /* 0x000fe400078e40ff */
[----:B------:R-:W-:-:S03]  /*00c0*/  SGXT R5, R4, 0x1 ;  /* 0x000000010405781a */ /* 0x000fc60000000200 */
[----:B------:R-:W-:Y:S01]  /*00d0*/  IMAD.HI R14, R0, 0x2aaaaaab, RZ ;  /* 0x2aaaaaab000e7827 */ /* 0x000fe200078e02ff */
[----:B------:R-:W-:-:S03]  /*00e0*/  LEA.HI R5, R5, R0, RZ, 0x8 ;  /* 0x0000000005057211 */ /* 0x000fc600078f40ff */
[C---:B--2---:R-:W-:Y:S01]  /*00f0*/  IMAD.WIDE R12, R0.reuse, 0x4, R6 ;  /* 0x00000004000c7825 */ /* 0x044fe200078e0206 */
[----:B------:R-:W-:Y:S02]  /*0100*/  SHF.R.S32.HI R16, RZ, 0x8, R5 ;  /* 0x00000008ff107819 */ /* 0x000fe40000011405 */
[----:B------:R-:W1:Y:S01]  /*0110*/  LDC.64 R4, c[0x0][0x218] ;  /* 0x00008600ff047b82 */ /* 0x000e620000000a00 */
[----:B----4-:R-:W-:Y:S02]  /*0120*/  IMAD.WIDE R2, R0, 0x4, R2 ;  /* 0x0000000400027825 */ /* 0x010fe400078e0202 */
[----:B------:R-:W2:Y:S02]  /*0130*/  LDG.E.64 R12, desc[UR4][R12.64] ;  /* 0x000000040c0c7981 */ /* 0x000ea4000c1e1b00 */
[----:B------:R-:W-:Y:S02]  /*0140*/  IMAD.HI R15, R16, 0x2aaaaaab, RZ ;  /* 0x2aaaaaab100f7827 */ /* 0x000fe400078e02ff */
[----:B------:R-:W3:Y:S03]  /*0150*/  LDG.E.64 R6, desc[UR4][R2.64] ;  /* 0x0000000402067981 */ /* 0x000ee6000c1e1b00 */
[----:B------:R-:W-:-:S04]  /*0160*/  SHF.R.U32.HI R18, RZ, 0x1f, R15 ;  /* 0x0000001fff127819 */ /* 0x000fc8000001160f */
[----:B------:R-:W-:Y:S02]  /*0170*/  LEA.HI R17, R15, R18, RZ, 0x1e ;  /* 0x000000120f117211 */ /* 0x000fe400078ff0ff */
[----:B------:R-:W-:-:S03]  /*0180*/  SHF.R.U32.HI R15, RZ, 0x1f, R14 ;  /* 0x0000001fff0f7819 */ /* 0x000fc6000001160e */
[----:B------:R-:W-:Y:S01]  /*0190*/  IMAD R17, R17, -0x18, R16 ;  /* 0xffffffe811117824 */ /* 0x000fe200078e0210 */
[----:B------:R-:W-:-:S03]  /*01a0*/  LEA.HI.SX32 R15, R14, R15, 0x16 ;  /* 0x0000000f0e0f7211 */ /* 0x000fc600078fb2ff */
[----:B-----5:R-:W-:-:S04]  /*01b0*/  IMAD.WIDE R10, R17, 0x4, R10 ;  /* 0x00000004110a7825 */ /* 0x020fc800078e020a */
[----:B0-----:R-:W-:Y:S02]  /*01c0*/  IMAD.WIDE R8, R17, 0x4, R8 ;  /* 0x0000000411087825 */ /* 0x001fe400078e0208 */
[----:B------:R-:W4:Y:S02]  /*01d0*/  LDG.E.EL R10, desc[UR4][R10.64] ;  /* 0x000000040a0a7981 */ /* 0x000f24000c2e1900 */
[C---:B------:R-:W-:Y:S02]  /*01e0*/  IMAD R0, R15.reuse, -0x1800, R0 ;  /* 0xffffe8000f007824 */ /* 0x040fe400078e0200 */
[----:B------:R-:W5:Y:S02]  /*01f0*/  LDG.E.EL R8, desc[UR4][R8.64] ;  /* 0x0000000408087981 */ /* 0x000f64000c2e1900 */
[----:B------:R-:W-:-:S04]  /*0200*/  IMAD R15, R15, 0x3000, R0 ;  /* 0x000030000f0f7824 */ /* 0x000fc800078e0200 */
[----:B-1----:R-:W-:-:S06]  /*0210*/  IMAD.WIDE R4, R15, 0x4, R4 ;  /* 0x000000040f047825 */ /* 0x002fcc00078e0204 */
[----:B------:R-:W5:Y:S01]  /*0220*/  LDG.E.64 R4, desc[UR4][R4.64] ;  /* 0x0000000404047981 */ /* 0x000f62000c1e1b00 */
[----:B--2---:R-:W-:Y:S02]  /*0230*/  FSETP.GT.AND P0, PT, R12, RZ, PT ;  /* 0x000000ff0c00720b */ /* 0x004fe40003f04000 */
[----:B------:R-:W-:Y:S02]  /*0240*/  FSETP.GT.AND P2, PT, R13, RZ, PT ;  /* 0x000000ff0d00720b */ /* 0x000fe40003f44000 */
[----:B---3--:R-:W-:Y:S02]  /*0250*/  FSETP.GT.AND P1, PT, R6, RZ, PT ;  /* 0x000000ff0600720b */ /* 0x008fe40003f24000 */
[----:B------:R-:W-:-:S11]  /*0260*/  FSETP.GT.AND P3, PT, R7, RZ, PT ;  /* 0x000000ff0700720b */ /* 0x000fd60003f64000 */
[-C--:B----4-:R-:W-:Y:S02]  /*0270*/  @!P1 FMUL R6, R6, R10.reuse ;  /* 0x0000000a06069220 */ /* 0x090fe40000400000 */
[----:B------:R-:W-:Y:S01]  /*0280*/  @!P3 FMUL R7, R7, R10 ;  /* 0x0000000a0707b220 */ /* 0x000fe20000400000 */
[-C--:B-----5:R-:W-:Y:S01]  /*0290*/  @!P0 FMUL R12, R12, R8.reuse ;  /* 0x000000080c0c8220 */ /* 0x0a0fe20000400000 */
[----:B------:R-:W-:-:S03]  /*02a0*/  @!P2 FMUL R13, R13, R8 ;  /* 0x000000080d0da220 */ /* 0x000fc60000400000 */
[----:B------:R-:W-:Y:S01]  /*02b0*/  FADD R9, R6, R12 ;  /* 0x0000000c06097221 */ /* 0x000fe20000000000 */
[----:B------:R-:W-:-:S03]  /*02c0*/  FADD R0, R7, R13 ;  /* 0x0000000d07007221 */ /* 0x000fc60000000000 */
[----:B------:R-:W-:Y:S01]  /*02d0*/  FADD R4, R4, R9 ;  /* 0x0000000904047221 */ /* 0x000fe20000000000 */
[----:B------:R-:W-:-:S05]  /*02e0*/  FADD R5, R5, R0 ;  /* 0x0000000005057221 */ /* 0x000fca0000000000 */
[----:B------:R-:W-:Y:S01]  /*02f0*/  STG.E.64 desc[UR4][R2.64], R4 ;  /* 0x0000000402007986 */ /* 0x000fe2000c101b04 */
[----:B------:R-:W-:Y:S05]  /*0300*/  EXIT ;  /* 0x000000000000794d */ /* 0x000fea0003800000 */
.L_x_0:
[----:B------:R-:W-:-:S00]  /*0310*/  BRA `(.L_x_0) ;  /* 0xfffffffc00fc7947 */ /* 0x000fc0000383ffff */
[----:B------:R-:W-:-:S00]  /*0320*/  NOP ;  /* 0x0000000000007918 */ /* 0x000fc00000000000 */
        /* <DEDUP_REMOVED lines=13> */
.L_x_1:


//--------------------- .nv.constant0.triton_poi_fused__prelu_kernel_add_clone_17 --------------------------
	.section	.nv.constant0.triton_poi_fused__prelu_kernel_add_clone_17,"a",@progbits
	.sectionflags	@""
	.align	4
.nv.constant0.triton_poi_fused__prelu_kernel_add_clone_17:
	.zero		572
